//
// Generated by NVIDIA NVVM Compiler
//
// Compiler Build ID: CL-36424714
// Cuda compilation tools, release 13.0, V13.0.88
// Based on NVVM 20.0.0
//

.version 9.0
.target sm_100
.address_size 64

	// .globl	_Z12double_valuePdS_

.visible .entry _Z12double_valuePdS_(
	.param .u64 .ptr .align 1 _Z12double_valuePdS__param_0,
	.param .u64 .ptr .align 1 _Z12double_valuePdS__param_1
)
{
	.reg .b32 	%r<2>;
	.reg .b64 	%rd<8>;
	.reg .b64 	%fd<3>;

	ld.param.u64 	%rd1, [_Z12double_valuePdS__param_0];
	ld.param.u64 	%rd2, [_Z12double_valuePdS__param_1];
	cvta.to.global.u64 	%rd3, %rd2;
	cvta.to.global.u64 	%rd4, %rd1;
	mov.u32 	%r1, %tid.x;
	mul.wide.u32 	%rd5, %r1, 8;
	add.s64 	%rd6, %rd4, %rd5;
	ld.global.f64 	%fd1, [%rd6];
	add.f64 	%fd2, %fd1, %fd1;
	add.s64 	%rd7, %rd3, %rd5;
	st.global.f64 	[%rd7], %fd2;
	ret;

}


// ===== COMPILED SASS (sm_100) =====

	.target	sm_100

	.elftype	@"ET_EXEC"


//--------------------- .note.nv.tkinfo           --------------------------
	.section	.note.nv.tkinfo,"",@"SHT_NOTE"
	.sectionflags	@"SHF_NOTE_NV_TKINFO"
	.tkinfo
        /*0018*/ 	.word	0x00000002
        /*0030*/ 	.string	""
        /*0030*/ 	.string	"ptxas"
        /*0030*/ 	.string	"Cuda compilation tools, release 13.0, V13.0.88"
        /*0030*/ 	.string	"Build cuda_13.0.r13.0/compiler.36424714_0"
        /*0030*/ 	.string	"-arch sm_100 -m 64 "



//--------------------- .note.nv.cuinfo           --------------------------
	.section	.note.nv.cuinfo,"",@"SHT_NOTE"
	.sectionflags	@"SHF_NOTE_NV_CUINFO"
        /*0018*/ 	.short	0x0002
        /*001a*/ 	.short	0x0064
        /*001c*/ 	.short	0x0082
	.zero		2


//--------------------- .nv.info                  --------------------------
	.section	.nv.info,"",@"SHT_CUDA_INFO"
	.align	4


	//----- nvinfo : EIATTR_REGCOUNT
	.align		4
        /*0000*/ 	.byte	0x04, 0x2f
        /*0002*/ 	.short	(.L_1 - .L_0)
	.align		4
.L_0:
        /*0004*/ 	.word	index@(_Z12double_valuePdS_)
        /*0008*/ 	.word	0x0000000c


	//----- nvinfo : EIATTR_FRAME_SIZE
	.align		4
.L_1:
        /*000c*/ 	.byte	0x04, 0x11
        /*000e*/ 	.short	(.L_3 - .L_2)
	.align		4
.L_2:
        /*0010*/ 	.word	index@(_Z12double_valuePdS_)
        /*0014*/ 	.word	0x00000000


	//----- nvinfo : EIATTR_MIN_STACK_SIZE
	.align		4
.L_3:
        /*0018*/ 	.byte	0x04, 0x12
        /*001a*/ 	.short	(.L_5 - .L_4)
	.align		4
.L_4:
        /*001c*/ 	.word	index@(_Z12double_valuePdS_)
        /*0020*/ 	.word	0x00000000
.L_5:


//--------------------- .nv.compat                --------------------------
	.section	.nv.compat,"",@"SHT_CUDA_COMPAT_INFO"
	.align	4
        /*0000*/ 	.byte	0x02, 0x09, 0x00, 0x00, 0x02, 0x02, 0x01, 0x00, 0x02, 0x05, 0x05, 0x00, 0x03, 0x07, 0x01, 0x01
        /*0010*/ 	.byte	0x02, 0x03, 0x00, 0x00, 0x02, 0x06, 0x01, 0x00, 0x04, 0x0b, 0x08, 0x00, 0x01, 0x00, 0x00, 0x00
        /*0020*/ 	.byte	0x00, 0x00, 0x00, 0x00


//--------------------- .nv.info._Z12double_valuePdS_ --------------------------
	.section	.nv.info._Z12double_valuePdS_,"",@"SHT_CUDA_INFO"
	.sectionflags	@""
	.align	4


	//----- nvinfo : EIATTR_CUDA_API_VERSION
	.align		4
        /*0000*/ 	.byte	0x04, 0x37
        /*0002*/ 	.short	(.L_7 - .L_6)
.L_6:
        /*0004*/ 	.word	0x00000082


	//----- nvinfo : EIATTR_KPARAM_INFO
	.align		4
.L_7:
        /*0008*/ 	.byte	0x04, 0x17
        /*000a*/ 	.short	(.L_9 - .L_8)
.L_8:
        /*000c*/ 	.word	0x00000000
        /*0010*/ 	.short	0x0001
        /*0012*/ 	.short	0x0008
        /*0014*/ 	.byte	0x00, 0xf5, 0x21, 0x00


	//----- nvinfo : EIATTR_KPARAM_INFO
	.align		4
.L_9:
        /*0018*/ 	.byte	0x04, 0x17
        /*001a*/ 	.short	(.L_11 - .L_10)
.L_10:
        /*001c*/ 	.word	0x00000000
        /*0020*/ 	.short	0x0000
        /*0022*/ 	.short	0x0000
        /*0024*/ 	.byte	0x00, 0xf5, 0x21, 0x00


	//----- nvinfo : EIATTR_SPARSE_MMA_MASK
	.align		4
.L_11:
        /*0028*/ 	.byte	0x03, 0x50
        /*002a*/ 	.short	0x0000


	//----- nvinfo : EIATTR_MAXREG_COUNT
	.align		4
        /*002c*/ 	.byte	0x03, 0x1b
        /*002e*/ 	.short	0x00ff


	//----- nvinfo : EIATTR_MERCURY_ISA_VERSION
	.align		4
        /*0030*/ 	.byte	0x03, 0x5f
        /*0032*/ 	.short	0x0101


	//----- nvinfo : EIATTR_VRC_CTA_INIT_COUNT
	.align		4
        /*0034*/ 	.byte	0x02, 0x4a
	.zero		1
	.zero		1


	//----- nvinfo : EIATTR_EXIT_INSTR_OFFSETS
	.align		4
        /*0038*/ 	.byte	0x04, 0x1c
        /*003a*/ 	.short	(.L_13 - .L_12)


	//   ....[0]....
.L_12:
        /*003c*/ 	.word	0x000000a0


	//----- nvinfo : EIATTR_CBANK_PARAM_SIZE
	.align		4
.L_13:
        /*0040*/ 	.byte	0x03, 0x19
        /*0042*/ 	.short	0x0010


	//----- nvinfo : EIATTR_PARAM_CBANK
	.align		4
        /*0044*/ 	.byte	0x04, 0x0a
        /*0046*/ 	.short	(.L_15 - .L_14)
	.align		4
.L_14:
        /*0048*/ 	.word	index@(.nv.constant0._Z12double_valuePdS_)
        /*004c*/ 	.short	0x0380
        /*004e*/ 	.short	0x0010


	//----- nvinfo : EIATTR_SW_WAR
	.align		4
.L_15:
        /*0050*/ 	.byte	0x04, 0x36
        /*0052*/ 	.short	(.L_17 - .L_16)
.L_16:
        /*0054*/ 	.word	0x00000008
.L_17:


//--------------------- .nv.callgraph             --------------------------
	.section	.nv.callgraph,"",@"SHT_CUDA_CALLGRAPH"
	.align	4
	.sectionentsize	8
	.align		4
        /*0000*/ 	.word	0x00000000
	.align		4
        /*0004*/ 	.word	0xffffffff
	.align		4
        /*0008*/ 	.word	0x00000000
	.align		4
        /*000c*/ 	.word	0xfffffffe
	.align		4
        /*0010*/ 	.word	0x00000000
	.align		4
        /*0014*/ 	.word	0xfffffffd
	.align		4
        /*0018*/ 	.word	0x00000000
	.align		4
        /*001c*/ 	.word	0xfffffffc


//--------------------- .text._Z12double_valuePdS_ --------------------------
	.section	.text._Z12double_valuePdS_,"ax",@progbits
	.align	128
        .global         _Z12double_valuePdS_
        .type           _Z12double_valuePdS_,@function
        .size           _Z12double_valuePdS_,(.L_x_1 - _Z12double_valuePdS_)
        .other          _Z12double_valuePdS_,@"STO_CUDA_ENTRY STV_DEFAULT"
_Z12double_valuePdS_:
.text._Z12double_valuePdS_:
[----:B------:R-:W-:Y:S01]  /*0000*/  LDC R1, c[0x0][0x37c] ;  /* 0x0000df00ff017b82 */ /* 0x000fe20000000800 */
[----:B------:R-:W0:Y:S07]  /*0010*/  S2R R9, SR_TID.X ;  /* 0x0000000000097919 */ /* 0x000e2e0000002100 */
[----:B------:R-:W0:Y:S01]  /*0020*/  LDC.64 R2, c[0x0][0x380] ;  /* 0x0000e000ff027b82 */ /* 0x000e220000000a00 */
[----:B------:R-:W1:Y:S07]  /*0030*/  LDCU.64 UR4, c[0x0][0x358] ;  /* 0x00006b00ff0477ac */ /* 0x000e6e0008000a00 */
[----:B------:R-:W2:Y:S01]  /*0040*/  LDC.64 R6, c[0x0][0x388] ;  /* 0x0000e200ff067b82 */ /* 0x000ea20000000a00 */
[----:B0-----:R-:W-:-:S06]  /*0050*/  IMAD.WIDE.U32 R2, R9, 0x8, R2 ;  /* 0x0000000809027825 */ /* 0x001fcc00078e0002 */
[----:B-1----:R-:W3:Y:S01]  /*0060*/  LDG.E.64 R2, desc[UR4][R2.64] ;  /* 0x0000000402027981 */ /* 0x002ee2000c1e1b00 */
[----:B--2---:R-:W-:Y:S01]  /*0070*/  IMAD.WIDE.U32 R6, R9, 0x8, R6 ;  /* 0x0000000809067825 */ /* 0x004fe200078e0006 */
[----:B---3--:R-:W-:-:S07]  /*0080*/  DADD R4, R2, R2 ;  /* 0x0000000002047229 */ /* 0x008fce0000000002 */
[----:B------:R-:W-:Y:S01]  /*0090*/  STG.E.64 desc[UR4][R6.64], R4 ;  /* 0x0000000406007986 */ /* 0x000fe2000c101b04 */
[----:B------:R-:W-:Y:S05]  /*00a0*/  EXIT ;  /* 0x000000000000794d */ /* 0x000fea0003800000 */
.L_x_0:
[----:B------:R-:W-:-:S00]  /*00b0*/  BRA `(.L_x_0) ;  /* 0xfffffffc00fc7947 */ /* 0x000fc0000383ffff */
[----:B------:R-:W-:-:S00]  /*00c0*/  NOP ;  /* 0x0000000000007918 */ /* 0x000fc00000000000 */
        /* <DEDUP_REMOVED lines=11> */
.L_x_1:


//--------------------- .nv.shared.reserved.0     --------------------------
	.section	.nv.shared.reserved.0,"aw",@nobits
	.weak		__nv_reservedSMEM_offset_0_alias
	.size		__nv_reservedSMEM_offset_0_alias, 0, 64
	.other		__nv_reservedSMEM_offset_0_alias,@"STO_CUDA_RESERVED_SHARED STV_DEFAULT"
__nv_reservedSMEM_offset_0_alias:
	.zero		0
	.zero		64


//--------------------- .nv.constant0._Z12double_valuePdS_ --------------------------
	.section	.nv.constant0._Z12double_valuePdS_,"a",@progbits
	.sectionflags	@""
	.align	4
.nv.constant0._Z12double_valuePdS_:
	.zero		912


//--------------------- SYMBOLS --------------------------

	.type		.nv.reservedSmem.offset0,@object
	.size		.nv.reservedSmem.offset0,0x4
